	.headerflags	@"EF_CUDA_TEXMODE_UNIFIED EF_CUDA_64BIT_ADDRESS EF_CUDA_ACCELERATORS EF_CUDA_SM90 EF_CUDA_VIRTUAL_SM(EF_CUDA_SM90)"
	.elftype	@"ET_EXEC"


//--------------------- .nv.info                  --------------------------
	.section	.nv.info,"",@"SHT_CUDA_INFO"
	.align	4


	//----- nvinfo : EIATTR_REGCOUNT
	.align		4
        /*0000*/ 	.byte	0x04, 0x2f
        /*0002*/ 	.short	(.L_3 - .L_2)
	.align		4
.L_2:
        /*0004*/ 	.word	index@(triton_poi_fused__native_batch_norm_legit_no_training_add_convolution_relu_17)
        /*0008*/ 	.word	0x00000020


	//----- nvinfo : EIATTR_MIN_STACK_SIZE
	.align		4
.L_3:
        /*000c*/ 	.byte	0x04, 0x12
        /*000e*/ 	.short	(.L_5 - .L_4)
	.align		4
.L_4:
        /*0010*/ 	.word	index@(triton_poi_fused__native_batch_norm_legit_no_training_add_convolution_relu_17)
        /*0014*/ 	.word	0x00000000


	//----- nvinfo : EIATTR_FRAME_SIZE
	.align		4
.L_5:
        /*0018*/ 	.byte	0x04, 0x11
        /*001a*/ 	.short	(.L_7 - .L_6)
	.align		4
.L_6:
        /*001c*/ 	.word	index@(triton_poi_fused__native_batch_norm_legit_no_training_add_convolution_relu_17)
        /*0020*/ 	.word	0x00000000


	//----- nvinfo : EIATTR_MIN_STACK_SIZE
	.align		4
.L_7:
        /*0024*/ 	.byte	0x04, 0x12
        /*0026*/ 	.short	(.L_9 - .L_8)
	.align		4
.L_8:
        /*0028*/ 	.word	index@(triton_poi_fused__native_batch_norm_legit_no_training_add_convolution_relu_17)
        /*002c*/ 	.word	0x00000000
.L_9:


//--------------------- .nv.info.triton_poi_fused__native_batch_norm_legit_no_training_add_convolution_relu_17 --------------------------
	.section	.nv.info.triton_poi_fused__native_batch_norm_legit_no_training_add_convolution_relu_17,"",@"SHT_CUDA_INFO"
	.sectionflags	@""
	.align	4


	//----- nvinfo : EIATTR_CUDA_API_VERSION
	.align		4
        /*0000*/ 	.byte	0x04, 0x37
        /*0002*/ 	.short	(.L_11 - .L_10)
.L_10:
        /*0004*/ 	.word	0x0000007c


	//----- nvinfo : EIATTR_KPARAM_INFO
	.align		4
.L_11:
        /*0008*/ 	.byte	0x04, 0x17
        /*000a*/ 	.short	(.L_13 - .L_12)
.L_12:
        /*000c*/ 	.word	0x00000000
        /*0010*/ 	.short	0x000d
        /*0012*/ 	.short	0x0068
        /*0014*/ 	.byte	0x00, 0xf0, 0x11, 0x00


	//----- nvinfo : EIATTR_KPARAM_INFO
	.align		4
.L_13:
        /*0018*/ 	.byte	0x04, 0x17
        /*001a*/ 	.short	(.L_15 - .L_14)
.L_14:
        /*001c*/ 	.word	0x00000000
        /*0020*/ 	.short	0x000c
        /*0022*/ 	.short	0x0060
        /*0024*/ 	.byte	0x00, 0xf4, 0x21, 0x00


	//----- nvinfo : EIATTR_KPARAM_INFO
	.align		4
.L_15:
        /*0028*/ 	.byte	0x04, 0x17
        /*002a*/ 	.short	(.L_17 - .L_16)
.L_16:
        /*002c*/ 	.word	0x00000000
        /*0030*/ 	.short	0x000b
        /*0032*/ 	.short	0x0058
        /*0034*/ 	.byte	0x00, 0xf4, 0x21, 0x00


	//----- nvinfo : EIATTR_KPARAM_INFO
	.align		4
.L_17:
        /*0038*/ 	.byte	0x04, 0x17
        /*003a*/ 	.short	(.L_19 - .L_18)
.L_18:
        /*003c*/ 	.word	0x00000000
        /*0040*/ 	.short	0x000a
        /*0042*/ 	.short	0x0050
        /*0044*/ 	.byte	0x00, 0xf4, 0x21, 0x00


	//----- nvinfo : EIATTR_KPARAM_INFO
	.align		4
.L_19:
        /*0048*/ 	.byte	0x04, 0x17
        /*004a*/ 	.short	(.L_21 - .L_20)
.L_20:
        /*004c*/ 	.word	0x00000000
        /*0050*/ 	.short	0x0009
        /*0052*/ 	.short	0x0048
        /*0054*/ 	.byte	0x00, 0xf4, 0x21, 0x00


	//----- nvinfo : EIATTR_KPARAM_INFO
	.align		4
.L_21:
        /*0058*/ 	.byte	0x04, 0x17
        /*005a*/ 	.short	(.L_23 - .L_22)
.L_22:
        /*005c*/ 	.word	0x00000000
        /*0060*/ 	.short	0x0008
        /*0062*/ 	.short	0x0040
        /*0064*/ 	.byte	0x00, 0xf4, 0x21, 0x00


	//----- nvinfo : EIATTR_KPARAM_INFO
	.align		4
.L_23:
        /*0068*/ 	.byte	0x04, 0x17
        /*006a*/ 	.short	(.L_25 - .L_24)
.L_24:
        /*006c*/ 	.word	0x00000000
        /*0070*/ 	.short	0x0007
        /*0072*/ 	.short	0x0038
        /*0074*/ 	.byte	0x00, 0xf4, 0x21, 0x00


	//----- nvinfo : EIATTR_KPARAM_INFO
	.align		4
.L_25:
        /*0078*/ 	.byte	0x04, 0x17
        /*007a*/ 	.short	(.L_27 - .L_26)
.L_26:
        /*007c*/ 	.word	0x00000000
        /*0080*/ 	.short	0x0006
        /*0082*/ 	.short	0x0030
        /*0084*/ 	.byte	0x00, 0xf4, 0x21, 0x00


	//----- nvinfo : EIATTR_KPARAM_INFO
	.align		4
.L_27:
        /*0088*/ 	.byte	0x04, 0x17
        /*008a*/ 	.short	(.L_29 - .L_28)
.L_28:
        /*008c*/ 	.word	0x00000000
        /*0090*/ 	.short	0x0005
        /*0092*/ 	.short	0x0028
        /*0094*/ 	.byte	0x00, 0xf4, 0x21, 0x00


	//----- nvinfo : EIATTR_KPARAM_INFO
	.align		4
.L_29:
        /*0098*/ 	.byte	0x04, 0x17
        /*009a*/ 	.short	(.L_31 - .L_30)
.L_30:
        /*009c*/ 	.word	0x00000000
        /*00a0*/ 	.short	0x0004
        /*00a2*/ 	.short	0x0020
        /*00a4*/ 	.byte	0x00, 0xf4, 0x21, 0x00


	//----- nvinfo : EIATTR_KPARAM_INFO
	.align		4
.L_31:
        /*00a8*/ 	.byte	0x04, 0x17
        /*00aa*/ 	.short	(.L_33 - .L_32)
.L_32:
        /*00ac*/ 	.word	0x00000000
        /*00b0*/ 	.short	0x0003
        /*00b2*/ 	.short	0x0018
        /*00b4*/ 	.byte	0x00, 0xf4, 0x21, 0x00


	//----- nvinfo : EIATTR_KPARAM_INFO
	.align		4
.L_33:
        /*00b8*/ 	.byte	0x04, 0x17
        /*00ba*/ 	.short	(.L_35 - .L_34)
.L_34:
        /*00bc*/ 	.word	0x00000000
        /*00c0*/ 	.short	0x0002
        /*00c2*/ 	.short	0x0010
        /*00c4*/ 	.byte	0x00, 0xf4, 0x21, 0x00


	//----- nvinfo : EIATTR_KPARAM_INFO
	.align		4
.L_35:
        /*00c8*/ 	.byte	0x04, 0x17
        /*00ca*/ 	.short	(.L_37 - .L_36)
.L_36:
        /*00cc*/ 	.word	0x00000000
        /*00d0*/ 	.short	0x0001
        /*00d2*/ 	.short	0x0008
        /*00d4*/ 	.byte	0x00, 0xf4, 0x21, 0x00


	//----- nvinfo : EIATTR_KPARAM_INFO
	.align		4
.L_37:
        /*00d8*/ 	.byte	0x04, 0x17
        /*00da*/ 	.short	(.L_39 - .L_38)
.L_38:
        /*00dc*/ 	.word	0x00000000
        /*00e0*/ 	.short	0x0000
        /*00e2*/ 	.short	0x0000
        /*00e4*/ 	.byte	0x00, 0xf4, 0x21, 0x00


	//----- nvinfo : EIATTR_SPARSE_MMA_MASK
	.align		4
.L_39:
        /*00e8*/ 	.byte	0x03, 0x50
        /*00ea*/ 	.short	0x0000


	//----- nvinfo : EIATTR_MAXREG_COUNT
	.align		4
        /*00ec*/ 	.byte	0x03, 0x1b
        /*00ee*/ 	.short	0x00ff


	//----- nvinfo : EIATTR_EXIT_INSTR_OFFSETS
	.align		4
        /*00f0*/ 	.byte	0x04, 0x1c
        /*00f2*/ 	.short	(.L_41 - .L_40)


	//   ....[0]....
.L_40:
        /*00f4*/ 	.word	0x00000560


	//----- nvinfo : EIATTR_REQNTID
	.align		4
.L_41:
        /*00f8*/ 	.byte	0x04, 0x10
        /*00fa*/ 	.short	(.L_43 - .L_42)
.L_42:
        /*00fc*/ 	.word	0x00000080
        /*0100*/ 	.word	0x00000001
        /*0104*/ 	.word	0x00000001


	//----- nvinfo : EIATTR_CBANK_PARAM_SIZE
	.align		4
.L_43:
        /*0108*/ 	.byte	0x03, 0x19
        /*010a*/ 	.short	0x006c


	//----- nvinfo : EIATTR_PARAM_CBANK
	.align		4
        /*010c*/ 	.byte	0x04, 0x0a
        /*010e*/ 	.short	(.L_45 - .L_44)
	.align		4
.L_44:
        /*0110*/ 	.word	index@(.nv.constant0.triton_poi_fused__native_batch_norm_legit_no_training_add_convolution_relu_17)
        /*0114*/ 	.short	0x0210
        /*0116*/ 	.short	0x006c


	//----- nvinfo : EIATTR_SW_WAR
	.align		4
.L_45:
        /*0118*/ 	.byte	0x04, 0x36
        /*011a*/ 	.short	(.L_47 - .L_46)
.L_46:
        /*011c*/ 	.word	0x00000008
.L_47:


//--------------------- .nv.callgraph             --------------------------
	.section	.nv.callgraph,"",@"SHT_CUDA_CALLGRAPH"
	.align	4
	.sectionentsize	8
	.align		4
        /*0000*/ 	.word	0x00000000
	.align		4
        /*0004*/ 	.word	0xffffffff
	.align		4
        /*0008*/ 	.word	0x00000000
	.align		4
        /*000c*/ 	.word	0xfffffffe
	.align		4
        /*0010*/ 	.word	0x00000000
	.align		4
        /*0014*/ 	.word	0xfffffffd
	.align		4
        /*0018*/ 	.word	0x00000000
	.align		4
        /*001c*/ 	.word	0xfffffffc


//--------------------- .nv.constant4             --------------------------
	.section	.nv.constant4,"a",@progbits
	.align	8
	.align		8
.nv.constant4:
        /*0000*/ 	.dword	_$_str
	.align		8
        /*0008*/ 	.dword	_$_str_$_2


//--------------------- .text.triton_poi_fused__native_batch_norm_legit_no_training_add_convolution_relu_17 --------------------------
	.section	.text.triton_poi_fused__native_batch_norm_legit_no_training_add_convolution_relu_17,"ax",@progbits
	.align	128
        .global         triton_poi_fused__native_batch_norm_legit_no_training_add_convolution_relu_17
        .type           triton_poi_fused__native_batch_norm_legit_no_training_add_convolution_relu_17,@function
        .size           triton_poi_fused__native_batch_norm_legit_no_training_add_convolution_relu_17,(.L_x_1 - triton_poi_fused__native_batch_norm_legit_no_training_add_convolution_relu_17)
        .other          triton_poi_fused__native_batch_norm_legit_no_training_add_convolution_relu_17,@"STO_CUDA_ENTRY STV_DEFAULT"
triton_poi_fused__native_batch_norm_legit_no_training_add_convolution_relu_17:
.text.triton_poi_fused__native_batch_norm_legit_no_training_add_convolution_relu_17:
[----:B------:R-:W-:Y:S01]  /*0000*/  LDC R1, c[0x0][0x28] ;  /* 0x00000a00ff017b82 */ /* 0x000fe20000000800 */
[----:B------:R-:W1:Y:S07]  /*0010*/  S2R R4, SR_TID.X ;  /* 0x0000000000047919 */ /* 0x000e6e0000002100 */
[----:B------:R-:W2:Y:S01]  /*0020*/  LDC.64 R10, c[0x0][0x260] ;  /* 0x00009800ff0a7b82 */ /* 0x000ea20000000a00 */
[----:B------:R-:W-:Y:S01]  /*0030*/  ULDC.64 UR4, c[0x0][0x208] ;  /* 0x0000820000047ab9 */ /* 0x000fe20000000a00 */
[----:B------:R-:W3:Y:S06]  /*0040*/  S2R R3, SR_CTAID.X ;  /* 0x0000000000037919 */ /* 0x000eec0000002500 */
[----:B------:R-:W4:Y:S08]  /*0050*/  LDC.64 R6, c[0x0][0x240] ;  /* 0x00009000ff067b82 */ /* 0x000f300000000a00 */
[----:B------:R-:W5:Y:S08]  /*0060*/  LDC.64 R26, c[0x0][0x228] ;  /* 0x00008a00ff1a7b82 */ /* 0x000f700000000a00 */
[----:B------:R-:W5:Y:S01]  /*0070*/  LDC.64 R8, c[0x0][0x210] ;  /* 0x00008400ff087b82 */ /* 0x000f620000000a00 */
[----:B-1----:R-:W-:-:S07]  /*0080*/  LOP3.LUT R4, R4, 0x7f, RZ, 0xc0, !PT ;  /* 0x0000007f04047812 */ /* 0x002fce00078ec0ff */
[----:B------:R-:W1:Y:S01]  /*0090*/  LDC.64 R24, c[0x0][0x258] ;  /* 0x00009600ff187b82 */ /* 0x000e620000000a00 */
[----:B---3--:R-:W-:Y:S02]  /*00a0*/  SHF.R.S32.HI R0, RZ, 0x18, R3 ;  /* 0x00000018ff007819 */ /* 0x008fe40000011403 */
[----:B------:R-:W-:Y:S02]  /*00b0*/  LEA R4, R3, R4, 0x7 ;  /* 0x0000000403047211 */ /* 0x000fe400078e38ff */
[----:B------:R-:W-:-:S03]  /*00c0*/  SGXT R3, R0, 0x1 ;  /* 0x000000010003781a */ /* 0x000fc60000000200 */
[----:B------:R-:W3:Y:S01]  /*00d0*/  LDC.64 R14, c[0x0][0x230] ;  /* 0x00008c00ff0e7b82 */ /* 0x000ee20000000a00 */
[----:B------:R-:W-:-:S04]  /*00e0*/  LEA.HI R3, R3, R4, RZ, 0x7 ;  /* 0x0000000403037211 */ /* 0x000fc800078f38ff */
[----:B------:R-:W-:-:S03]  /*00f0*/  LOP3.LUT R3, R3, 0xffffff80, RZ, 0xc0, !PT ;  /* 0xffffff8003037812 */ /* 0x000fc600078ec0ff */
[----:B------:R-:W3:Y:S01]  /*0100*/  LDC.64 R22, c[0x0][0x218] ;  /* 0x00008600ff167b82 */ /* 0x000ee20000000a00 */
[----:B------:R-:W-:-:S05]  /*0110*/  IADD3 R2, R4, -R3, RZ ;  /* 0x8000000304027210 */ /* 0x000fca0007ffe0ff */
[C---:B--2---:R-:W-:Y:S02]  /*0120*/  IMAD.WIDE R10, R2.reuse, 0x4, R10 ;  /* 0x00000004020a7825 */ /* 0x044fe400078e020a */
[----:B------:R-:W2:Y:S03]  /*0130*/  LDC.64 R20, c[0x0][0x268] ;  /* 0x00009a00ff147b82 */ /* 0x000ea60000000a00 */
[----:B------:R1:W2:Y:S01]  /*0140*/  LDG.E.EL R0, desc[UR4][R10.64] ;  /* 0x000000040a007981 */ /* 0x0002a2000c2e1900 */
[----:B----4-:R-:W-:-:S04]  /*0150*/  IMAD.WIDE R6, R2, 0x4, R6 ;  /* 0x0000000402067825 */ /* 0x010fc800078e0206 */
[----:B------:R-:W4:Y:S01]  /*0160*/  LDC.64 R18, c[0x0][0x270] ;  /* 0x00009c00ff127b82 */ /* 0x000f220000000a00 */
[----:B------:R-:W2:Y:S01]  /*0170*/  LDG.E.EL R3, desc[UR4][R6.64] ;  /* 0x0000000406037981 */ /* 0x000ea2000c2e1900 */
[----:B-----5:R-:W-:-:S04]  /*0180*/  IMAD.WIDE R26, R2, 0x4, R26 ;  /* 0x00000004021a7825 */ /* 0x020fc800078e021a */
[----:B0-----:R-:W-:Y:S02]  /*0190*/  IMAD.WIDE R8, R4, 0x4, R8 ;  /* 0x0000000404087825 */ /* 0x001fe400078e0208 */
[----:B------:R-:W0:Y:S02]  /*01a0*/  LDC.64 R16, c[0x0][0x238] ;  /* 0x00008e00ff107b82 */ /* 0x000e240000000a00 */
[C---:B-1----:R-:W-:Y:S01]  /*01b0*/  IMAD.WIDE R24, R2.reuse, 0x4, R24 ;  /* 0x0000000402187825 */ /* 0x042fe200078e0218 */
[----:B------:R-:W5:Y:S05]  /*01c0*/  LDG.E.EL R7, desc[UR4][R26.64] ;  /* 0x000000041a077981 */ /* 0x000f6a000c2e1900 */
[----:B------:R-:W1:Y:S01]  /*01d0*/  LDC.64 R12, c[0x0][0x248] ;  /* 0x00009200ff0c7b82 */ /* 0x000e620000000a00 */
[----:B------:R-:W5:Y:S01]  /*01e0*/  LDG.E R6, desc[UR4][R8.64] ;  /* 0x0000000408067981 */ /* 0x000f62000c1e1900 */
[----:B---3--:R-:W-:-:S03]  /*01f0*/  IMAD.WIDE R14, R2, 0x4, R14 ;  /* 0x00000004020e7825 */ /* 0x008fc600078e020e */
[----:B------:R-:W3:Y:S03]  /*0200*/  LDG.E.EL R5, desc[UR4][R24.64] ;  /* 0x0000000418057981 */ /* 0x000ee6000c2e1900 */
[----:B------:R-:W2:Y:S01]  /*0210*/  LDC.64 R10, c[0x0][0x250] ;  /* 0x00009400ff0a7b82 */ /* 0x000ea20000000a00 */
[----:B------:R-:W-:Y:S01]  /*0220*/  IMAD.WIDE R22, R4, 0x4, R22 ;  /* 0x0000000404167825 */ /* 0x000fe200078e0216 */
[----:B------:R-:W3:Y:S03]  /*0230*/  LDG.E.EL R14, desc[UR4][R14.64] ;  /* 0x000000040e0e7981 */ /* 0x000ee6000c2e1900 */
[C---:B--2---:R-:W-:Y:S01]  /*0240*/  IMAD.WIDE R20, R2.reuse, 0x4, R20 ;  /* 0x0000000402147825 */ /* 0x044fe200078e0214 */
[----:B------:R-:W2:Y:S03]  /*0250*/  LDG.E R29, desc[UR4][R22.64] ;  /* 0x00000004161d7981 */ /* 0x000ea6000c1e1900 */
[----:B----4-:R-:W-:-:S02]  /*0260*/  IMAD.WIDE R18, R2, 0x4, R18 ;  /* 0x0000000402127825 */ /* 0x010fc400078e0212 */
[----:B------:R-:W4:Y:S02]  /*0270*/  LDG.E.EL R20, desc[UR4][R20.64] ;  /* 0x0000000414147981 */ /* 0x000f24000c2e1900 */
[C---:B0-----:R-:W-:Y:S02]  /*0280*/  IMAD.WIDE R16, R2.reuse, 0x4, R16 ;  /* 0x0000000402107825 */ /* 0x041fe400078e0210 */
[----:B------:R-:W4:Y:S02]  /*0290*/  LDG.E.EL R19, desc[UR4][R18.64] ;  /* 0x0000000412137981 */ /* 0x000f24000c2e1900 */
[C---:B-1----:R-:W-:Y:S02]  /*02a0*/  IMAD.WIDE R12, R2.reuse, 0x4, R12 ;  /* 0x00000004020c7825 */ /* 0x042fe400078e020c */
[----:B------:R-:W4:Y:S04]  /*02b0*/  LDG.E.EL R16, desc[UR4][R16.64] ;  /* 0x0000000410107981 */ /* 0x000f28000c2e1900 */
[----:B------:R0:W4:Y:S01]  /*02c0*/  LDG.E.EL R12, desc[UR4][R12.64] ;  /* 0x000000040c0c7981 */ /* 0x000122000c2e1900 */
[----:B------:R-:W-:-:S06]  /*02d0*/  IMAD.WIDE R10, R2, 0x4, R10 ;  /* 0x00000004020a7825 */ /* 0x000fcc00078e020a */
[----:B------:R1:W4:Y:S01]  /*02e0*/  LDG.E.EL R11, desc[UR4][R10.64] ;  /* 0x000000040a0b7981 */ /* 0x000322000c2e1900 */
[----:B0-----:R-:W-:Y:S01]  /*02f0*/  HFMA2.MMA R13, -RZ, RZ, 1.625, 0 ;  /* 0x3e800000ff0d7435 */ /* 0x001fe200000001ff */
[----:B------:R-:W-:-:S04]  /*0300*/  FADD R2, R0, 9.9999997473787516356e-06 ;  /* 0x3727c5ac00027421 */ /* 0x000fc80000000000 */
[----:B------:R-:W0:Y:S01]  /*0310*/  MUFU.SQRT R15, R2 ;  /* 0x00000002000f7308 */ /* 0x000e220000002000 */
[----:B------:R-:W-:-:S07]  /*0320*/  FADD R3, R3, 9.9999997473787516356e-06 ;  /* 0x3727c5ac03037421 */ /* 0x000fce0000000000 */
[----:B------:R-:W1:Y:S01]  /*0330*/  MUFU.SQRT R0, R3 ;  /* 0x0000000300007308 */ /* 0x000e620000002000 */
[C---:B0-----:R-:W-:Y:S02]  /*0340*/  FSETP.GT.AND P1, PT, R15.reuse, 8.50705917302346158658e+37, PT ;  /* 0x7e8000000f00780b */ /* 0x041fe40003f24000 */
[----:B------:R-:W-:Y:S02]  /*0350*/  FSETP.GEU.AND P3, PT, R15, 1.175494350822287508e-38, PT ;  /* 0x008000000f00780b */ /* 0x000fe40003f6e000 */
[C---:B-1----:R-:W-:Y:S02]  /*0360*/  FSETP.GT.AND P0, PT, R0.reuse, 8.50705917302346158658e+37, PT ;  /* 0x7e8000000000780b */ /* 0x042fe40003f04000 */
[----:B------:R-:W-:-:S07]  /*0370*/  FSETP.GEU.AND P2, PT, R0, 1.175494350822287508e-38, PT ;  /* 0x008000000000780b */ /* 0x000fce0003f4e000 */
[----:B------:R-:W-:-:S04]  /*0380*/  @P1 FMUL R15, R15, 0.25 ;  /* 0x3e8000000f0f1820 */ /* 0x000fc80000400000 */
[----:B------:R-:W-:Y:S01]  /*0390*/  @!P3 FMUL R15, R15, 16777216 ;  /* 0x4b8000000f0fb820 */ /* 0x000fe20000400000 */
[----:B------:R-:W-:-:S05]  /*03a0*/  @P0 FMUL R0, R0, 0.25 ;  /* 0x3e80000000000820 */ /* 0x000fca0000400000 */
[----:B------:R-:W0:Y:S01]  /*03b0*/  MUFU.RCP R15, R15 ;  /* 0x0000000f000f7308 */ /* 0x000e220000001000 */
[----:B------:R-:W-:Y:S01]  /*03c0*/  @!P2 FMUL R0, R0, 16777216 ;  /* 0x4b8000000000a820 */ /* 0x000fe20000400000 */
[----:B------:R-:W-:Y:S01]  /*03d0*/  FSEL R2, R13, 1, P1 ;  /* 0x3f8000000d027808 */ /* 0x000fe20000800000 */
[----:B-----5:R-:W-:-:S05]  /*03e0*/  FADD R6, R6, R7 ;  /* 0x0000000706067221 */ /* 0x020fca0000000000 */
[----:B------:R-:W1:Y:S01]  /*03f0*/  MUFU.RCP R0, R0 ;  /* 0x0000000000007308 */ /* 0x000e620000001000 */
[----:B------:R-:W-:Y:S01]  /*0400*/  @!P3 FMUL R2, R2, 16777216 ;  /* 0x4b8000000202b820 */ /* 0x000fe20000400000 */
[----:B---3--:R-:W-:Y:S01]  /*0410*/  FADD R7, -R5, R6 ;  /* 0x0000000605077221 */ /* 0x008fe20000000100 */
[----:B------:R-:W-:Y:S02]  /*0420*/  FSEL R5, R13, 1, P0 ;  /* 0x3f8000000d057808 */ /* 0x000fe40000000000 */
[----:B0-----:R-:W-:Y:S02]  /*0430*/  FMUL R10, R15, R2 ;  /* 0x000000020f0a7220 */ /* 0x001fe40000400000 */
[----:B------:R-:W0:Y:S02]  /*0440*/  LDC.64 R2, c[0x0][0x220] ;  /* 0x00008800ff027b82 */ /* 0x000e240000000a00 */
[----:B------:R-:W-:Y:S01]  /*0450*/  FMUL R7, R7, R10 ;  /* 0x0000000a07077220 */ /* 0x000fe20000400000 */
[----:B------:R-:W-:Y:S01]  /*0460*/  @!P2 FMUL R5, R5, 16777216 ;  /* 0x4b8000000505a820 */ /* 0x000fe20000400000 */
[----:B--2---:R-:W-:-:S02]  /*0470*/  FADD R29, R29, R14 ;  /* 0x0000000e1d1d7221 */ /* 0x004fc40000000000 */
[----:B----4-:R-:W-:Y:S01]  /*0480*/  FFMA R7, R20, R7, R19 ;  /* 0x0000000714077223 */ /* 0x010fe20000000013 */
[----:B-1----:R-:W-:Y:S01]  /*0490*/  FMUL R5, R0, R5 ;  /* 0x0000000500057220 */ /* 0x002fe20000400000 */
[----:B------:R-:W-:-:S03]  /*04a0*/  FADD R16, -R16, R29 ;  /* 0x0000001d10107221 */ /* 0x000fc60000000100 */
[----:B------:R-:W-:Y:S01]  /*04b0*/  FSETP.GEU.AND P0, PT, R7, RZ, PT ;  /* 0x000000ff0700720b */ /* 0x000fe20003f0e000 */
[----:B------:R-:W-:-:S03]  /*04c0*/  FMUL R5, R5, R16 ;  /* 0x0000001005057220 */ /* 0x000fc60000400000 */
[----:B------:R-:W-:Y:S01]  /*04d0*/  FSEL R0, R7, RZ, P0 ;  /* 0x000000ff07007208 */ /* 0x000fe20000000000 */
[----:B------:R-:W-:-:S04]  /*04e0*/  FFMA R5, R12, R5, R11 ;  /* 0x000000050c057223 */ /* 0x000fc8000000000b */
[C---:B------:R-:W-:Y:S01]  /*04f0*/  FADD R7, R5.reuse, R0 ;  /* 0x0000000005077221 */ /* 0x040fe20000000000 */
[----:B------:R-:W-:Y:S01]  /*0500*/  FSETP.GEU.AND P0, PT, R5, -R0, PT ;  /* 0x800000000500720b */ /* 0x000fe20003f0e000 */
[----:B0-----:R-:W-:-:S03]  /*0510*/  IMAD.WIDE R2, R4, 0x4, R2 ;  /* 0x0000000404027825 */ /* 0x001fc600078e0202 */
[----:B------:R-:W-:Y:S01]  /*0520*/  FSEL R7, R7, RZ, P0 ;  /* 0x000000ff07077208 */ /* 0x000fe20000000000 */
[----:B------:R-:W-:Y:S04]  /*0530*/  STG.E desc[UR4][R8.64], R6 ;  /* 0x0000000608007986 */ /* 0x000fe8000c101904 */
[----:B------:R-:W-:Y:S04]  /*0540*/  STG.E desc[UR4][R22.64], R29 ;  /* 0x0000001d16007986 */ /* 0x000fe8000c101904 */
[----:B------:R-:W-:Y:S01]  /*0550*/  STG.E desc[UR4][R2.64], R7 ;  /* 0x0000000702007986 */ /* 0x000fe2000c101904 */
[----:B------:R-:W-:Y:S05]  /*0560*/  EXIT ;  /* 0x000000000000794d */ /* 0x000fea0003800000 */
.L_x_0:
[----:B------:R-:W-:-:S00]  /*0570*/  BRA `(.L_x_0) ;  /* 0xfffffffc00fc7947 */ /* 0x000fc0000383ffff */
[----:B------:R-:W-:-:S00]  /*0580*/  NOP ;  /* 0x0000000000007918 */ /* 0x000fc00000000000 */
[----:B------:R-:W-:-:S00]  /*0590*/  NOP ;  /* 0x0000000000007918 */ /* 0x000fc00000000000 */
[----:B------:R-:W-:-:S00]  /*05a0*/  NOP ;  /* 0x0000000000007918 */ /* 0x000fc00000000000 */
[----:B------:R-:W-:-:S00]  /*05b0*/  NOP ;  /* 0x0000000000007918 */ /* 0x000fc00000000000 */
[----:B------:R-:W-:-:S00]  /*05c0*/  NOP ;  /* 0x0000000000007918 */ /* 0x000fc00000000000 */
[----:B------:R-:W-:-:S00]  /*05d0*/  NOP ;  /* 0x0000000000007918 */ /* 0x000fc00000000000 */
[----:B------:R-:W-:-:S00]  /*05e0*/  NOP ;  /* 0x0000000000007918 */ /* 0x000fc00000000000 */
[----:B------:R-:W-:-:S00]  /*05f0*/  NOP ;  /* 0x0000000000007918 */ /* 0x000fc00000000000 */
.L_x_1:


//--------------------- .nv.global.init           --------------------------
	.section	.nv.global.init,"aw",@progbits
.nv.global.init:
	.type		_$_str,@object
	.size		_$_str,(_$_str_$_2 - _$_str)
_$_str:
        /*0000*/ 	.byte	0x5f, 0x5f, 0x43, 0x55, 0x44, 0x41, 0x5f, 0x46, 0x54, 0x5a, 0x00
	.type		_$_str_$_2,@object
	.size		_$_str_$_2,(.L_1 - _$_str_$_2)
_$_str_$_2:
        /*000b*/ 	.byte	0x5f, 0x5f, 0x43, 0x55, 0x44, 0x41, 0x5f, 0x50, 0x52, 0x45, 0x43, 0x5f, 0x53, 0x51, 0x52, 0x54
        /*001b*/ 	.byte	0x00
.L_1:


//--------------------- .nv.constant0.triton_poi_fused__native_batch_norm_legit_no_training_add_convolution_relu_17 --------------------------
	.section	.nv.constant0.triton_poi_fused__native_batch_norm_legit_no_training_add_convolution_relu_17,"a",@progbits
	.sectionflags	@""
	.align	4
.nv.constant0.triton_poi_fused__native_batch_norm_legit_no_training_add_convolution_relu_17:
	.zero		636
